	.headerflags	@"EF_CUDA_TEXMODE_UNIFIED EF_CUDA_64BIT_ADDRESS EF_CUDA_ACCELERATORS EF_CUDA_SM90 EF_CUDA_VIRTUAL_SM(EF_CUDA_SM90)"
	.elftype	@"ET_EXEC"


//--------------------- .nv.info                  --------------------------
	.section	.nv.info,"",@"SHT_CUDA_INFO"
	.align	4


	//----- nvinfo : EIATTR_REGCOUNT
	.align		4
        /*0000*/ 	.byte	0x04, 0x2f
        /*0002*/ 	.short	(.L_1 - .L_0)
	.align		4
.L_0:
        /*0004*/ 	.word	index@(triton_poi_fused_convolution_18)
        /*0008*/ 	.word	0x00000019


	//----- nvinfo : EIATTR_MIN_STACK_SIZE
	.align		4
.L_1:
        /*000c*/ 	.byte	0x04, 0x12
        /*000e*/ 	.short	(.L_3 - .L_2)
	.align		4
.L_2:
        /*0010*/ 	.word	index@(triton_poi_fused_convolution_18)
        /*0014*/ 	.word	0x00000000


	//----- nvinfo : EIATTR_FRAME_SIZE
	.align		4
.L_3:
        /*0018*/ 	.byte	0x04, 0x11
        /*001a*/ 	.short	(.L_5 - .L_4)
	.align		4
.L_4:
        /*001c*/ 	.word	index@(triton_poi_fused_convolution_18)
        /*0020*/ 	.word	0x00000000


	//----- nvinfo : EIATTR_MIN_STACK_SIZE
	.align		4
.L_5:
        /*0024*/ 	.byte	0x04, 0x12
        /*0026*/ 	.short	(.L_7 - .L_6)
	.align		4
.L_6:
        /*0028*/ 	.word	index@(triton_poi_fused_convolution_18)
        /*002c*/ 	.word	0x00000000
.L_7:


//--------------------- .nv.info.triton_poi_fused_convolution_18 --------------------------
	.section	.nv.info.triton_poi_fused_convolution_18,"",@"SHT_CUDA_INFO"
	.sectionflags	@""
	.align	4


	//----- nvinfo : EIATTR_CUDA_API_VERSION
	.align		4
        /*0000*/ 	.byte	0x04, 0x37
        /*0002*/ 	.short	(.L_9 - .L_8)
.L_8:
        /*0004*/ 	.word	0x0000007c


	//----- nvinfo : EIATTR_KPARAM_INFO
	.align		4
.L_9:
        /*0008*/ 	.byte	0x04, 0x17
        /*000a*/ 	.short	(.L_11 - .L_10)
.L_10:
        /*000c*/ 	.word	0x00000000
        /*0010*/ 	.short	0x0004
        /*0012*/ 	.short	0x001c
        /*0014*/ 	.byte	0x00, 0xf0, 0x11, 0x00


	//----- nvinfo : EIATTR_KPARAM_INFO
	.align		4
.L_11:
        /*0018*/ 	.byte	0x04, 0x17
        /*001a*/ 	.short	(.L_13 - .L_12)
.L_12:
        /*001c*/ 	.word	0x00000000
        /*0020*/ 	.short	0x0003
        /*0022*/ 	.short	0x0018
        /*0024*/ 	.byte	0x00, 0xf0, 0x11, 0x00


	//----- nvinfo : EIATTR_KPARAM_INFO
	.align		4
.L_13:
        /*0028*/ 	.byte	0x04, 0x17
        /*002a*/ 	.short	(.L_15 - .L_14)
.L_14:
        /*002c*/ 	.word	0x00000000
        /*0030*/ 	.short	0x0002
        /*0032*/ 	.short	0x0010
        /*0034*/ 	.byte	0x00, 0xf4, 0x21, 0x00


	//----- nvinfo : EIATTR_KPARAM_INFO
	.align		4
.L_15:
        /*0038*/ 	.byte	0x04, 0x17
        /*003a*/ 	.short	(.L_17 - .L_16)
.L_16:
        /*003c*/ 	.word	0x00000000
        /*0040*/ 	.short	0x0001
        /*0042*/ 	.short	0x0008
        /*0044*/ 	.byte	0x00, 0xf4, 0x21, 0x00


	//----- nvinfo : EIATTR_KPARAM_INFO
	.align		4
.L_17:
        /*0048*/ 	.byte	0x04, 0x17
        /*004a*/ 	.short	(.L_19 - .L_18)
.L_18:
        /*004c*/ 	.word	0x00000000
        /*0050*/ 	.short	0x0000
        /*0052*/ 	.short	0x0000
        /*0054*/ 	.byte	0x00, 0xf4, 0x21, 0x00


	//----- nvinfo : EIATTR_SPARSE_MMA_MASK
	.align		4
.L_19:
        /*0058*/ 	.byte	0x03, 0x50
        /*005a*/ 	.short	0x0000


	//----- nvinfo : EIATTR_MAXREG_COUNT
	.align		4
        /*005c*/ 	.byte	0x03, 0x1b
        /*005e*/ 	.short	0x00ff


	//----- nvinfo : EIATTR_EXIT_INSTR_OFFSETS
	.align		4
        /*0060*/ 	.byte	0x04, 0x1c
        /*0062*/ 	.short	(.L_21 - .L_20)


	//   ....[0]....
.L_20:
        /*0064*/ 	.word	0x000004c0


	//   ....[1]....
        /*0068*/ 	.word	0x000004e0


	//----- nvinfo : EIATTR_REQNTID
	.align		4
.L_21:
        /*006c*/ 	.byte	0x04, 0x10
        /*006e*/ 	.short	(.L_23 - .L_22)
.L_22:
        /*0070*/ 	.word	0x00000080
        /*0074*/ 	.word	0x00000001
        /*0078*/ 	.word	0x00000001


	//----- nvinfo : EIATTR_CBANK_PARAM_SIZE
	.align		4
.L_23:
        /*007c*/ 	.byte	0x03, 0x19
        /*007e*/ 	.short	0x0020


	//----- nvinfo : EIATTR_PARAM_CBANK
	.align		4
        /*0080*/ 	.byte	0x04, 0x0a
        /*0082*/ 	.short	(.L_25 - .L_24)
	.align		4
.L_24:
        /*0084*/ 	.word	index@(.nv.constant0.triton_poi_fused_convolution_18)
        /*0088*/ 	.short	0x0210
        /*008a*/ 	.short	0x0020


	//----- nvinfo : EIATTR_SW_WAR
	.align		4
.L_25:
        /*008c*/ 	.byte	0x04, 0x36
        /*008e*/ 	.short	(.L_27 - .L_26)
.L_26:
        /*0090*/ 	.word	0x00000008
.L_27:


//--------------------- .nv.callgraph             --------------------------
	.section	.nv.callgraph,"",@"SHT_CUDA_CALLGRAPH"
	.align	4
	.sectionentsize	8
	.align		4
        /*0000*/ 	.word	0x00000000
	.align		4
        /*0004*/ 	.word	0xffffffff
	.align		4
        /*0008*/ 	.word	0x00000000
	.align		4
        /*000c*/ 	.word	0xfffffffe
	.align		4
        /*0010*/ 	.word	0x00000000
	.align		4
        /*0014*/ 	.word	0xfffffffd
	.align		4
        /*0018*/ 	.word	0x00000000
	.align		4
        /*001c*/ 	.word	0xfffffffc


//--------------------- .text.triton_poi_fused_convolution_18 --------------------------
	.section	.text.triton_poi_fused_convolution_18,"ax",@progbits
	.sectionflags	@"SHF_BARRIERS=1"
	.align	128
        .global         triton_poi_fused_convolution_18
        .type           triton_poi_fused_convolution_18,@function
        .size           triton_poi_fused_convolution_18,(.L_x_1 - triton_poi_fused_convolution_18)
        .other          triton_poi_fused_convolution_18,@"STO_CUDA_ENTRY STV_DEFAULT"
triton_poi_fused_convolution_18:
.text.triton_poi_fused_convolution_18:
[----:B------:R-:W0:Y:S01]  /*0000*/  LDC R1, c[0x0][0x28] ;  /* 0x00000a00ff017b82 */ /* 0x000e220000000800 */
[----:B------:R-:W1:Y:S07]  /*0010*/  S2R R2, SR_TID.X ;  /* 0x0000000000027919 */ /* 0x000e6e0000002100 */
[----:B------:R-:W2:Y:S01]  /*0020*/  LDC.64 R6, c[0x0][0x210] ;  /* 0x00008400ff067b82 */ /* 0x000ea20000000a00 */
[----:B------:R-:W-:Y:S02]  /*0030*/  CS2R R12, SRZ ;  /* 0x00000000000c7805 */ /* 0x000fe4000001ff00 */
[----:B------:R-:W-:Y:S01]  /*0040*/  CS2R R14, SRZ ;  /* 0x00000000000e7805 */ /* 0x000fe2000001ff00 */
[----:B------:R-:W3:Y:S01]  /*0050*/  S2R R0, SR_CTAID.X ;  /* 0x0000000000007919 */ /* 0x000ee20000002500 */
[----:B------:R-:W-:Y:S01]  /*0060*/  ULDC.64 UR6, c[0x0][0x208] ;  /* 0x0000820000067ab9 */ /* 0x000fe20000000a00 */
[----:B------:R-:W4:Y:S01]  /*0070*/  S2R R3, SR_CTAID.Y ;  /* 0x0000000000037919 */ /* 0x000f220000002600 */
[----:B-1----:R-:W-:Y:S01]  /*0080*/  SHF.R.U32.HI R17, RZ, 0x4, R2 ;  /* 0x00000004ff117819 */ /* 0x002fe20000011602 */
[----:B------:R-:W-:-:S02]  /*0090*/  IMAD.SHL.U32 R21, R2, 0x4, RZ ;  /* 0x0000000402157824 */ /* 0x000fc400078e00ff */
[----:B---3--:R-:W-:Y:S01]  /*00a0*/  IMAD.SHL.U32 R0, R0, 0x40, RZ ;  /* 0x0000004000007824 */ /* 0x008fe200078e00ff */
[----:B------:R-:W-:Y:S01]  /*00b0*/  SGXT.U32 R17, R17, 0x3 ;  /* 0x000000031111781a */ /* 0x000fe20000000000 */
[----:B----4-:R-:W-:-:S03]  /*00c0*/  IMAD.SHL.U32 R20, R3, 0x10, RZ ;  /* 0x0000001003147824 */ /* 0x010fc600078e00ff */
[----:B------:R-:W-:Y:S02]  /*00d0*/  LOP3.LUT R5, R0, 0x3c, R21, 0xf8, !PT ;  /* 0x0000003c00057812 */ /* 0x000fe400078ef815 */
[----:B------:R-:W-:Y:S02]  /*00e0*/  LOP3.LUT R4, R20, R17, RZ, 0xfc, !PT ;  /* 0x0000001114047212 */ /* 0x000fe400078efcff */
[----:B------:R-:W-:-:S03]  /*00f0*/  ISETP.GE.AND P0, PT, R5, 0x40, PT ;  /* 0x000000400500780c */ /* 0x000fc60003f06270 */
[----:B------:R-:W-:-:S04]  /*0100*/  IMAD R9, R4, 0x40, R5 ;  /* 0x0000004004097824 */ /* 0x000fc800078e0205 */
[C---:B------:R-:W-:Y:S02]  /*0110*/  VIADD R11, R9.reuse, 0x200 ;  /* 0x00000200090b7836 */ /* 0x040fe40000000000 */
[----:B--2---:R-:W-:Y:S01]  /*0120*/  IMAD.WIDE R4, R9, 0x4, R6 ;  /* 0x0000000409047825 */ /* 0x004fe200078e0206 */
[----:B------:R-:W-:-:S03]  /*0130*/  CS2R R8, SRZ ;  /* 0x0000000000087805 */ /* 0x000fc6000001ff00 */
[----:B------:R-:W-:Y:S01]  /*0140*/  IMAD.WIDE R6, R11, 0x4, R6 ;  /* 0x000000040b067825 */ /* 0x000fe200078e0206 */
[----:B------:R-:W-:-:S04]  /*0150*/  CS2R R10, SRZ ;  /* 0x00000000000a7805 */ /* 0x000fc8000001ff00 */
[----:B------:R-:W2:Y:S04]  /*0160*/  @!P0 LDG.E.EL.128 R12, desc[UR6][R6.64] ;  /* 0x00000006060c8981 */ /* 0x000ea8000c2e1d00 */
[----:B------:R1:W3:Y:S01]  /*0170*/  @!P0 LDG.E.EL.128 R8, desc[UR6][R4.64] ;  /* 0x0000000604088981 */ /* 0x0002e2000c2e1d00 */
[----:B------:R-:W4:Y:S01]  /*0180*/  S2UR UR5, SR_CgaCtaId ;  /* 0x00000000000579c3 */ /* 0x000f220000008800 */
[----:B------:R-:W-:Y:S01]  /*0190*/  IMAD.SHL.U32 R16, R2, 0x40, RZ ;  /* 0x0000004002107824 */ /* 0x000fe200078e00ff */
[----:B------:R-:W-:-:S04]  /*01a0*/  UMOV UR4, 0x400 ;  /* 0x0000040000047882 */ /* 0x000fc80000000000 */
[----:B------:R-:W-:-:S04]  /*01b0*/  LOP3.LUT R16, R16, 0x3c0, RZ, 0xc0, !PT ;  /* 0x000003c010107812 */ /* 0x000fc800078ec0ff */
[----:B------:R-:W-:Y:S01]  /*01c0*/  LOP3.LUT R17, R16, R17, RZ, 0xfc, !PT ;  /* 0x0000001110117212 */ /* 0x000fe200078efcff */
[----:B----4-:R-:W-:-:S06]  /*01d0*/  UPRMT UR4, UR5, 0x654, UR4 ;  /* 0x0000065405047896 */ /* 0x010fcc0008000004 */
[----:B------:R-:W-:-:S04]  /*01e0*/  VIADD R16, R16, UR4 ;  /* 0x0000000410107c36 */ /* 0x000fc80008000000 */
[----:B------:R-:W-:Y:S01]  /*01f0*/  IMAD R22, R17, 0x4, R16 ;  /* 0x0000000411167824 */ /* 0x000fe200078e0210 */
[----:B------:R-:W-:-:S04]  /*0200*/  LOP3.LUT R18, R21, 0x1fc, RZ, 0xc0, !PT ;  /* 0x000001fc15127812 */ /* 0x000fc800078ec0ff */
[----:B------:R-:W-:Y:S02]  /*0210*/  LOP3.LUT R19, R18, 0x200, RZ, 0xfc, !PT ;  /* 0x0000020012137812 */ /* 0x000fe400078efcff */
[----:B-1----:R-:W-:Y:S02]  /*0220*/  LOP3.LUT R4, R2, 0x7c, RZ, 0xc0, !PT ;  /* 0x0000007c02047812 */ /* 0x002fe400078ec0ff */
[----:B------:R-:W-:Y:S02]  /*0230*/  LOP3.LUT R19, R19, 0x3f0, RZ, 0xc0, !PT ;  /* 0x000003f013137812 */ /* 0x000fe400078ec0ff */
[----:B------:R-:W-:-:S03]  /*0240*/  LEA R5, R4, UR4, 0x2 ;  /* 0x0000000404057c11 */ /* 0x000fc6000f8e10ff */
[----:B------:R-:W-:Y:S02]  /*0250*/  VIADD R19, R19, UR4 ;  /* 0x0000000413137c36 */ /* 0x000fe40008000000 */
[C---:B------:R-:W-:Y:S02]  /*0260*/  IMAD R16, R18.reuse, 0x4, R5 ;  /* 0x0000000412107824 */ /* 0x040fe400078e0205 */
[----:B------:R-:W-:Y:S01]  /*0270*/  IMAD R4, R18, 0x4, R19 ;  /* 0x0000000412047824 */ /* 0x000fe200078e0213 */
[----:B------:R-:W-:Y:S02]  /*0280*/  SHF.R.S32.HI R3, RZ, 0x1b, R3 ;  /* 0x0000001bff037819 */ /* 0x000fe40000011403 */
[----:B------:R-:W-:Y:S02]  /*0290*/  LOP3.LUT R20, R20, 0xc, R21, 0xf8, !PT ;  /* 0x0000000c14147812 */ /* 0x000fe400078ef815 */
[----:B------:R-:W-:-:S04]  /*02a0*/  SGXT R21, R3, 0x1 ;  /* 0x000000010315781a */ /* 0x000fc80000000200 */
[----:B------:R-:W-:Y:S01]  /*02b0*/  LEA.HI R21, R21, R20, RZ, 0x9 ;  /* 0x0000001415157211 */ /* 0x000fe200078f48ff */
[----:B--2---:R-:W-:Y:S04]  /*02c0*/  STS [R22+0x20], R12 ;  /* 0x0000200c16007388 */ /* 0x004fe80000000800 */
[----:B---3--:R-:W-:Y:S04]  /*02d0*/  STS [R22], R8 ;  /* 0x0000000816007388 */ /* 0x008fe80000000800 */
[----:B------:R1:W-:Y:S04]  /*02e0*/  STS [R22+0x50], R9 ;  /* 0x0000500916007388 */ /* 0x0003e80000000800 */
[----:B------:R-:W-:Y:S04]  /*02f0*/  STS [R22+0xa0], R10 ;  /* 0x0000a00a16007388 */ /* 0x000fe80000000800 */
[----:B------:R2:W-:Y:S01]  /*0300*/  STS [R22+0xf0], R11 ;  /* 0x0000f00b16007388 */ /* 0x0005e20000000800 */
[----:B-1----:R-:W1:Y:S03]  /*0310*/  LDC.64 R8, c[0x0][0x218] ;  /* 0x00008600ff087b82 */ /* 0x002e660000000a00 */
[----:B------:R3:W-:Y:S04]  /*0320*/  STS [R22+0x70], R13 ;  /* 0x0000700d16007388 */ /* 0x0007e80000000800 */
[----:B------:R-:W-:Y:S04]  /*0330*/  STS [R22+0xc0], R14 ;  /* 0x0000c00e16007388 */ /* 0x000fe80000000800 */
[----:B------:R4:W-:Y:S01]  /*0340*/  STS [R22+0x110], R15 ;  /* 0x0001100f16007388 */ /* 0x0009e20000000800 */
[----:B------:R-:W-:Y:S01]  /*0350*/  BAR.SYNC.DEFER_BLOCKING 0x0 ;  /* 0x0000000000007b1d */ /* 0x000fe20000010000 */
[----:B--2---:R-:W-:Y:S01]  /*0360*/  SHF.R.U32.HI R11, RZ, 0x2, R2 ;  /* 0x00000002ff0b7819 */ /* 0x004fe20000011602 */
[----:B------:R-:W-:-:S06]  /*0370*/  IMAD.SHL.U32 R10, R21, 0x40, RZ ;  /* 0x00000040150a7824 */ /* 0x000fcc00078e00ff */
[----:B------:R-:W2:Y:S01]  /*0380*/  LDC.64 R2, c[0x0][0x220] ;  /* 0x00008800ff027b82 */ /* 0x000ea20000000a00 */
[----:B------:R-:W-:Y:S01]  /*0390*/  SGXT.U32 R11, R11, 0x5 ;  /* 0x000000050b0b781a */ /* 0x000fe20000000000 */
[----:B------:R-:W5:Y:S04]  /*03a0*/  LDS.128 R16, [R16] ;  /* 0x0000000010107984 */ /* 0x000f680000000c00 */
[----:B------:R-:W2:Y:S01]  /*03b0*/  LDS.128 R4, [R4+0x800] ;  /* 0x0008000004047984 */ /* 0x000ea20000000c00 */
[----:B------:R-:W-:Y:S02]  /*03c0*/  LOP3.LUT R11, R0, R11, RZ, 0xfc, !PT ;  /* 0x0000000b000b7212 */ /* 0x000fe400078efcff */
[----:B------:R-:W-:Y:S02]  /*03d0*/  LOP3.LUT R21, R21, 0xfffffe00, RZ, 0xc0, !PT ;  /* 0xfffffe0015157812 */ /* 0x000fe400078ec0ff */
[----:B------:R-:W-:-:S02]  /*03e0*/  LOP3.LUT R10, R10, 0xffff8000, RZ, 0xc0, !PT ;  /* 0xffff80000a0a7812 */ /* 0x000fc400078ec0ff */
[C---:B------:R-:W-:Y:S02]  /*03f0*/  LOP3.LUT R0, R11.reuse, 0x20, RZ, 0xfc, !PT ;  /* 0x000000200b007812 */ /* 0x040fe400078efcff */
[----:B------:R-:W-:Y:S02]  /*0400*/  IADD3 R10, R10, R20, -R21 ;  /* 0x000000140a0a7210 */ /* 0x000fe40007ffe815 */
[C---:B------:R-:W-:Y:S02]  /*0410*/  ISETP.GE.AND P0, PT, R11.reuse, 0x40, PT ;  /* 0x000000400b00780c */ /* 0x040fe40003f06270 */
[C---:B------:R-:W-:Y:S01]  /*0420*/  ISETP.GE.AND P1, PT, R0.reuse, 0x40, PT ;  /* 0x000000400000780c */ /* 0x040fe20003f26270 */
[--C-:B---3--:R-:W-:Y:S02]  /*0430*/  IMAD R13, R11, 0x200, R10.reuse ;  /* 0x000002000b0d7824 */ /* 0x108fe400078e020a */
[----:B----4-:R-:W-:Y:S02]  /*0440*/  IMAD R15, R0, 0x200, R10 ;  /* 0x00000200000f7824 */ /* 0x010fe400078e020a */
[----:B-1----:R-:W-:-:S04]  /*0450*/  IMAD.WIDE R10, R13, 0x4, R8 ;  /* 0x000000040d0a7825 */ /* 0x002fc800078e0208 */
[----:B------:R-:W-:-:S04]  /*0460*/  IMAD.WIDE R8, R15, 0x4, R8 ;  /* 0x000000040f087825 */ /* 0x000fc800078e0208 */
[----:B--2---:R-:W-:-:S04]  /*0470*/  IMAD.WIDE R12, R13, 0x4, R2 ;  /* 0x000000040d0c7825 */ /* 0x004fc800078e0202 */
[----:B------:R-:W-:Y:S01]  /*0480*/  IMAD.WIDE R2, R15, 0x4, R2 ;  /* 0x000000040f027825 */ /* 0x000fe200078e0202 */
[----:B-----5:R1:W-:Y:S04]  /*0490*/  @!P0 STG.E.128 desc[UR6][R10.64], R16 ;  /* 0x000000100a008986 */ /* 0x0203e8000c101d06 */
[----:B0-----:R1:W-:Y:S04]  /*04a0*/  @!P1 STG.E.128 desc[UR6][R8.64], R4 ;  /* 0x0000000408009986 */ /* 0x0013e8000c101d06 */
[----:B------:R1:W-:Y:S01]  /*04b0*/  @!P0 STG.E.128 desc[UR6][R12.64], R16 ;  /* 0x000000100c008986 */ /* 0x0003e2000c101d06 */
[----:B------:R-:W-:Y:S05]  /*04c0*/  @P1 EXIT ;  /* 0x000000000000194d */ /* 0x000fea0003800000 */
[----:B------:R-:W-:Y:S01]  /*04d0*/  STG.E.128 desc[UR6][R2.64], R4 ;  /* 0x0000000402007986 */ /* 0x000fe2000c101d06 */
[----:B------:R-:W-:Y:S05]  /*04e0*/  EXIT ;  /* 0x000000000000794d */ /* 0x000fea0003800000 */
.L_x_0:
[----:B------:R-:W-:-:S00]  /*04f0*/  BRA `(.L_x_0) ;  /* 0xfffffffc00fc7947 */ /* 0x000fc0000383ffff */
[----:B------:R-:W-:-:S00]  /*0500*/  NOP ;  /* 0x0000000000007918 */ /* 0x000fc00000000000 */
[----:B------:R-:W-:-:S00]  /*0510*/  NOP ;  /* 0x0000000000007918 */ /* 0x000fc00000000000 */
[----:B------:R-:W-:-:S00]  /*0520*/  NOP ;  /* 0x0000000000007918 */ /* 0x000fc00000000000 */
[----:B------:R-:W-:-:S00]  /*0530*/  NOP ;  /* 0x0000000000007918 */ /* 0x000fc00000000000 */
[----:B------:R-:W-:-:S00]  /*0540*/  NOP ;  /* 0x0000000000007918 */ /* 0x000fc00000000000 */
[----:B------:R-:W-:-:S00]  /*0550*/  NOP ;  /* 0x0000000000007918 */ /* 0x000fc00000000000 */
[----:B------:R-:W-:-:S00]  /*0560*/  NOP ;  /* 0x0000000000007918 */ /* 0x000fc00000000000 */
[----:B------:R-:W-:-:S00]  /*0570*/  NOP ;  /* 0x0000000000007918 */ /* 0x000fc00000000000 */
.L_x_1:


//--------------------- .nv.shared.triton_poi_fused_convolution_18 --------------------------
	.section	.nv.shared.triton_poi_fused_convolution_18,"aw",@nobits
	.sectionflags	@""
	.align	16
	.zero		1024


//--------------------- .nv.constant0.triton_poi_fused_convolution_18 --------------------------
	.section	.nv.constant0.triton_poi_fused_convolution_18,"a",@progbits
	.sectionflags	@""
	.align	4
.nv.constant0.triton_poi_fused_convolution_18:
	.zero		560
